//
// Generated by NVIDIA NVVM Compiler
//
// Compiler Build ID: CL-36424714
// Cuda compilation tools, release 13.0, V13.0.88
// Based on NVVM 20.0.0
//

.version 9.0
.target sm_100
.address_size 64

	// .globl	_Z7vec_addPiS_S_

.visible .entry _Z7vec_addPiS_S_(
	.param .u64 .ptr .align 1 _Z7vec_addPiS_S__param_0,
	.param .u64 .ptr .align 1 _Z7vec_addPiS_S__param_1,
	.param .u64 .ptr .align 1 _Z7vec_addPiS_S__param_2
)
{
	.reg .b32 	%r<5>;
	.reg .b64 	%rd<11>;

	ld.param.u64 	%rd1, [_Z7vec_addPiS_S__param_0];
	ld.param.u64 	%rd2, [_Z7vec_addPiS_S__param_1];
	ld.param.u64 	%rd3, [_Z7vec_addPiS_S__param_2];
	cvta.to.global.u64 	%rd4, %rd3;
	cvta.to.global.u64 	%rd5, %rd2;
	cvta.to.global.u64 	%rd6, %rd1;
	mov.u32 	%r1, %tid.x;
	mul.wide.u32 	%rd7, %r1, 4;
	add.s64 	%rd8, %rd6, %rd7;
	ld.global.u32 	%r2, [%rd8];
	add.s64 	%rd9, %rd5, %rd7;
	ld.global.u32 	%r3, [%rd9];
	add.s32 	%r4, %r3, %r2;
	add.s64 	%rd10, %rd4, %rd7;
	st.global.u32 	[%rd10], %r4;
	ret;

}


// ===== COMPILED SASS (sm_100) =====

	.target	sm_100

	.elftype	@"ET_EXEC"


//--------------------- .note.nv.tkinfo           --------------------------
	.section	.note.nv.tkinfo,"",@"SHT_NOTE"
	.sectionflags	@"SHF_NOTE_NV_TKINFO"
	.tkinfo
        /*0018*/ 	.word	0x00000002
        /*0030*/ 	.string	""
        /*0030*/ 	.string	"ptxas"
        /*0030*/ 	.string	"Cuda compilation tools, release 13.0, V13.0.88"
        /*0030*/ 	.string	"Build cuda_13.0.r13.0/compiler.36424714_0"
        /*0030*/ 	.string	"-arch sm_100 -m 64 "



//--------------------- .note.nv.cuinfo           --------------------------
	.section	.note.nv.cuinfo,"",@"SHT_NOTE"
	.sectionflags	@"SHF_NOTE_NV_CUINFO"
        /*0018*/ 	.short	0x0002
        /*001a*/ 	.short	0x0064
        /*001c*/ 	.short	0x0082
	.zero		2


//--------------------- .nv.info                  --------------------------
	.section	.nv.info,"",@"SHT_CUDA_INFO"
	.align	4


	//----- nvinfo : EIATTR_REGCOUNT
	.align		4
        /*0000*/ 	.byte	0x04, 0x2f
        /*0002*/ 	.short	(.L_1 - .L_0)
	.align		4
.L_0:
        /*0004*/ 	.word	index@(_Z7vec_addPiS_S_)
        /*0008*/ 	.word	0x0000000c


	//----- nvinfo : EIATTR_FRAME_SIZE
	.align		4
.L_1:
        /*000c*/ 	.byte	0x04, 0x11
        /*000e*/ 	.short	(.L_3 - .L_2)
	.align		4
.L_2:
        /*0010*/ 	.word	index@(_Z7vec_addPiS_S_)
        /*0014*/ 	.word	0x00000000


	//----- nvinfo : EIATTR_MIN_STACK_SIZE
	.align		4
.L_3:
        /*0018*/ 	.byte	0x04, 0x12
        /*001a*/ 	.short	(.L_5 - .L_4)
	.align		4
.L_4:
        /*001c*/ 	.word	index@(_Z7vec_addPiS_S_)
        /*0020*/ 	.word	0x00000000
.L_5:


//--------------------- .nv.compat                --------------------------
	.section	.nv.compat,"",@"SHT_CUDA_COMPAT_INFO"
	.align	4
        /*0000*/ 	.byte	0x02, 0x09, 0x00, 0x00, 0x02, 0x02, 0x01, 0x00, 0x02, 0x05, 0x05, 0x00, 0x03, 0x07, 0x01, 0x01
        /*0010*/ 	.byte	0x02, 0x03, 0x00, 0x00, 0x02, 0x06, 0x01, 0x00, 0x04, 0x0b, 0x08, 0x00, 0x09, 0x00, 0x00, 0x00
        /*0020*/ 	.byte	0x00, 0x00, 0x00, 0x00


//--------------------- .nv.info._Z7vec_addPiS_S_ --------------------------
	.section	.nv.info._Z7vec_addPiS_S_,"",@"SHT_CUDA_INFO"
	.sectionflags	@""
	.align	4


	//----- nvinfo : EIATTR_CUDA_API_VERSION
	.align		4
        /*0000*/ 	.byte	0x04, 0x37
        /*0002*/ 	.short	(.L_7 - .L_6)
.L_6:
        /*0004*/ 	.word	0x00000082


	//----- nvinfo : EIATTR_KPARAM_INFO
	.align		4
.L_7:
        /*0008*/ 	.byte	0x04, 0x17
        /*000a*/ 	.short	(.L_9 - .L_8)
.L_8:
        /*000c*/ 	.word	0x00000000
        /*0010*/ 	.short	0x0002
        /*0012*/ 	.short	0x0010
        /*0014*/ 	.byte	0x00, 0xf5, 0x21, 0x00


	//----- nvinfo : EIATTR_KPARAM_INFO
	.align		4
.L_9:
        /*0018*/ 	.byte	0x04, 0x17
        /*001a*/ 	.short	(.L_11 - .L_10)
.L_10:
        /*001c*/ 	.word	0x00000000
        /*0020*/ 	.short	0x0001
        /*0022*/ 	.short	0x0008
        /*0024*/ 	.byte	0x00, 0xf5, 0x21, 0x00


	//----- nvinfo : EIATTR_KPARAM_INFO
	.align		4
.L_11:
        /*0028*/ 	.byte	0x04, 0x17
        /*002a*/ 	.short	(.L_13 - .L_12)
.L_12:
        /*002c*/ 	.word	0x00000000
        /*0030*/ 	.short	0x0000
        /*0032*/ 	.short	0x0000
        /*0034*/ 	.byte	0x00, 0xf5, 0x21, 0x00


	//----- nvinfo : EIATTR_SPARSE_MMA_MASK
	.align		4
.L_13:
        /*0038*/ 	.byte	0x03, 0x50
        /*003a*/ 	.short	0x0000


	//----- nvinfo : EIATTR_MAXREG_COUNT
	.align		4
        /*003c*/ 	.byte	0x03, 0x1b
        /*003e*/ 	.short	0x00ff


	//----- nvinfo : EIATTR_MERCURY_ISA_VERSION
	.align		4
        /*0040*/ 	.byte	0x03, 0x5f
        /*0042*/ 	.short	0x0101


	//----- nvinfo : EIATTR_VRC_CTA_INIT_COUNT
	.align		4
        /*0044*/ 	.byte	0x02, 0x4a
	.zero		1
	.zero		1


	//----- nvinfo : EIATTR_EXIT_INSTR_OFFSETS
	.align		4
        /*0048*/ 	.byte	0x04, 0x1c
        /*004a*/ 	.short	(.L_15 - .L_14)


	//   ....[0]....
.L_14:
        /*004c*/ 	.word	0x000000d0


	//----- nvinfo : EIATTR_CBANK_PARAM_SIZE
	.align		4
.L_15:
        /*0050*/ 	.byte	0x03, 0x19
        /*0052*/ 	.short	0x0018


	//----- nvinfo : EIATTR_PARAM_CBANK
	.align		4
        /*0054*/ 	.byte	0x04, 0x0a
        /*0056*/ 	.short	(.L_17 - .L_16)
	.align		4
.L_16:
        /*0058*/ 	.word	index@(.nv.constant0._Z7vec_addPiS_S_)
        /*005c*/ 	.short	0x0380
        /*005e*/ 	.short	0x0018


	//----- nvinfo : EIATTR_SW_WAR
	.align		4
.L_17:
        /*0060*/ 	.byte	0x04, 0x36
        /*0062*/ 	.short	(.L_19 - .L_18)
.L_18:
        /*0064*/ 	.word	0x00000008
.L_19:


//--------------------- .nv.callgraph             --------------------------
	.section	.nv.callgraph,"",@"SHT_CUDA_CALLGRAPH"
	.align	4
	.sectionentsize	8
	.align		4
        /*0000*/ 	.word	0x00000000
	.align		4
        /*0004*/ 	.word	0xffffffff
	.align		4
        /*0008*/ 	.word	0x00000000
	.align		4
        /*000c*/ 	.word	0xfffffffe
	.align		4
        /*0010*/ 	.word	0x00000000
	.align		4
        /*0014*/ 	.word	0xfffffffd
	.align		4
        /*0018*/ 	.word	0x00000000
	.align		4
        /*001c*/ 	.word	0xfffffffc


//--------------------- .text._Z7vec_addPiS_S_    --------------------------
	.section	.text._Z7vec_addPiS_S_,"ax",@progbits
	.align	128
        .global         _Z7vec_addPiS_S_
        .type           _Z7vec_addPiS_S_,@function
        .size           _Z7vec_addPiS_S_,(.L_x_1 - _Z7vec_addPiS_S_)
        .other          _Z7vec_addPiS_S_,@"STO_CUDA_ENTRY STV_DEFAULT"
_Z7vec_addPiS_S_:
.text._Z7vec_addPiS_S_:
[----:B------:R-:W-:Y:S01]  /*0000*/  LDC R1, c[0x0][0x37c] ;  /* 0x0000df00ff017b82 */ /* 0x000fe20000000800 */
[----:B------:R-:W0:Y:S07]  /*0010*/  S2R R9, SR_TID.X ;  /* 0x0000000000097919 */ /* 0x000e2e0000002100 */
[----:B------:R-:W0:Y:S01]  /*0020*/  LDC.64 R2, c[0x0][0x380] ;  /* 0x0000e000ff027b82 */ /* 0x000e220000000a00 */
[----:B------:R-:W1:Y:S07]  /*0030*/  LDCU.64 UR4, c[0x0][0x358] ;  /* 0x00006b00ff0477ac */ /* 0x000e6e0008000a00 */
[----:B------:R-:W2:Y:S08]  /*0040*/  LDC.64 R4, c[0x0][0x388] ;  /* 0x0000e200ff047b82 */ /* 0x000eb00000000a00 */
[----:B------:R-:W3:Y:S01]  /*0050*/  LDC.64 R6, c[0x0][0x390] ;  /* 0x0000e400ff067b82 */ /* 0x000ee20000000a00 */
[----:B0-----:R-:W-:-:S04]  /*0060*/  IMAD.WIDE.U32 R2, R9, 0x4, R2 ;  /* 0x0000000409027825 */ /* 0x001fc800078e0002 */
[C---:B--2---:R-:W-:Y:S02]  /*0070*/  IMAD.WIDE.U32 R4, R9.reuse, 0x4, R4 ;  /* 0x0000000409047825 */ /* 0x044fe400078e0004 */
[----:B-1----:R-:W2:Y:S04]  /*0080*/  LDG.E R2, desc[UR4][R2.64] ;  /* 0x0000000402027981 */ /* 0x002ea8000c1e1900 */
[----:B------:R-:W2:Y:S01]  /*0090*/  LDG.E R5, desc[UR4][R4.64] ;  /* 0x0000000404057981 */ /* 0x000ea2000c1e1900 */
[----:B---3--:R-:W-:Y:S01]  /*00a0*/  IMAD.WIDE.U32 R6, R9, 0x4, R6 ;  /* 0x0000000409067825 */ /* 0x008fe200078e0006 */
[----:B--2---:R-:W-:-:S05]  /*00b0*/  IADD3 R9, PT, PT, R2, R5, RZ ;  /* 0x0000000502097210 */ /* 0x004fca0007ffe0ff */
[----:B------:R-:W-:Y:S01]  /*00c0*/  STG.E desc[UR4][R6.64], R9 ;  /* 0x0000000906007986 */ /* 0x000fe2000c101904 */
[----:B------:R-:W-:Y:S05]  /*00d0*/  EXIT ;  /* 0x000000000000794d */ /* 0x000fea0003800000 */
.L_x_0:
[----:B------:R-:W-:-:S00]  /*00e0*/  BRA `(.L_x_0) ;  /* 0xfffffffc00fc7947 */ /* 0x000fc0000383ffff */
[----:B------:R-:W-:-:S00]  /*00f0*/  NOP ;  /* 0x0000000000007918 */ /* 0x000fc00000000000 */
        /* <DEDUP_REMOVED lines=8> */
.L_x_1:


//--------------------- .nv.shared.reserved.0     --------------------------
	.section	.nv.shared.reserved.0,"aw",@nobits
	.weak		__nv_reservedSMEM_offset_0_alias
	.size		__nv_reservedSMEM_offset_0_alias, 0, 64
	.other		__nv_reservedSMEM_offset_0_alias,@"STO_CUDA_RESERVED_SHARED STV_DEFAULT"
__nv_reservedSMEM_offset_0_alias:
	.zero		0
	.zero		64


//--------------------- .nv.constant0._Z7vec_addPiS_S_ --------------------------
	.section	.nv.constant0._Z7vec_addPiS_S_,"a",@progbits
	.sectionflags	@""
	.align	4
.nv.constant0._Z7vec_addPiS_S_:
	.zero		920


//--------------------- SYMBOLS --------------------------

	.type		.nv.reservedSmem.offset0,@object
	.size		.nv.reservedSmem.offset0,0x4
